//
// Generated by NVIDIA NVVM Compiler
//
// Compiler Build ID: CL-36424714
// Cuda compilation tools, release 13.0, V13.0.88
// Based on NVVM 20.0.0
//

.version 9.0
.target sm_100
.address_size 64

	// .globl	kernel_surface_gen

.visible .entry kernel_surface_gen(
	.param .u32 kernel_surface_gen_param_0,
	.param .u64 kernel_surface_gen_param_1,
	.param .u32 kernel_surface_gen_param_2,
	.param .u32 kernel_surface_gen_param_3
)
{
	.reg .pred 	%p<5>;
	.reg .b32 	%r<30>;
	.reg .b32 	%f<14>;
	.reg .b64 	%rd<2>;

	ld.param.u32 	%r3, [kernel_surface_gen_param_0];
	ld.param.u64 	%rd1, [kernel_surface_gen_param_1];
	ld.param.u32 	%r4, [kernel_surface_gen_param_2];
	ld.param.u32 	%r6, [kernel_surface_gen_param_3];
	mov.u32 	%r7, %ctaid.x;
	mov.u32 	%r8, %ntid.x;
	mov.u32 	%r9, %tid.x;
	mad.lo.s32 	%r1, %r7, %r8, %r9;
	mov.u32 	%r10, %ctaid.y;
	mov.u32 	%r11, %ntid.y;
	mov.u32 	%r12, %tid.y;
	mad.lo.s32 	%r13, %r10, %r11, %r12;
	setp.ge.s32 	%p1, %r1, %r4;
	setp.ge.s32 	%p2, %r13, %r6;
	or.pred  	%p3, %p1, %p2;
	@%p3 bra 	$L__BB0_2;
	cvt.rn.f32.s32 	%f1, %r1;
	add.s32 	%r14, %r4, -1;
	cvt.rn.f32.s32 	%f2, %r14;
	div.rn.f32 	%f3, %f1, %f2;
	cvt.rn.f32.u32 	%f4, %r13;
	add.s32 	%r15, %r6, -1;
	cvt.rn.f32.u32 	%f5, %r15;
	div.rn.f32 	%f6, %f4, %f5;
	shl.b32 	%r16, %r3, 1;
	cvt.rn.f32.s32 	%f7, %r16;
	mul.f32 	%f8, %f3, %f7;
	cvt.rzi.s32.f32 	%r17, %f8;
	mul.f32 	%f9, %f6, %f7;
	cvt.rzi.s32.f32 	%r18, %f9;
	add.s32 	%r19, %r18, %r17;
	shr.u32 	%r20, %r19, 31;
	add.s32 	%r21, %r19, %r20;
	and.b32  	%r22, %r21, -2;
	sub.s32 	%r23, %r19, %r22;
	setp.lt.s32 	%p4, %r23, 0;
	min.s32 	%r24, %r16, %r23;
	cvt.rn.f32.s32 	%f10, %r24;
	selp.f32 	%f11, 0f00000000, %f10, %p4;
	mul.f32 	%f12, %f3, %f11;
	mul.f32 	%f13, %f6, %f11;
	shl.b32 	%r25, %r1, 4;
	mov.b32 	%r26, %f12;
	mov.b32 	%r27, %f13;
	mov.b32 	%r28, %f11;
	mov.b32 	%r29, 1065353216;
	sust.b.2d.v4.b32.clamp 	[%rd1, {%r25, %r13}], {%r26, %r27, %r28, %r29};
$L__BB0_2:
	ret;

}
	// .globl	kernel_vec_add
.visible .entry kernel_vec_add(
	.param .u64 .ptr .align 1 kernel_vec_add_param_0,
	.param .u64 .ptr .align 1 kernel_vec_add_param_1,
	.param .u64 .ptr .align 1 kernel_vec_add_param_2,
	.param .u32 kernel_vec_add_param_3
)
{
	.reg .pred 	%p<2>;
	.reg .b32 	%r<6>;
	.reg .b32 	%f<4>;
	.reg .b64 	%rd<11>;

	ld.param.u64 	%rd1, [kernel_vec_add_param_0];
	ld.param.u64 	%rd2, [kernel_vec_add_param_1];
	ld.param.u64 	%rd3, [kernel_vec_add_param_2];
	ld.param.u32 	%r2, [kernel_vec_add_param_3];
	mov.u32 	%r3, %ntid.x;
	mov.u32 	%r4, %ctaid.x;
	mov.u32 	%r5, %tid.x;
	mad.lo.s32 	%r1, %r3, %r4, %r5;
	setp.ge.s32 	%p1, %r1, %r2;
	@%p1 bra 	$L__BB1_2;
	cvta.to.global.u64 	%rd4, %rd1;
	cvta.to.global.u64 	%rd5, %rd2;
	cvta.to.global.u64 	%rd6, %rd3;
	mul.wide.s32 	%rd7, %r1, 4;
	add.s64 	%rd8, %rd4, %rd7;
	ld.global.f32 	%f1, [%rd8];
	add.s64 	%rd9, %rd5, %rd7;
	ld.global.f32 	%f2, [%rd9];
	add.f32 	%f3, %f1, %f2;
	add.s64 	%rd10, %rd6, %rd7;
	st.global.f32 	[%rd10], %f3;
$L__BB1_2:
	ret;

}


// ===== COMPILED SASS (sm_100) =====

	.target	sm_100

	.elftype	@"ET_EXEC"


//--------------------- .note.nv.tkinfo           --------------------------
	.section	.note.nv.tkinfo,"",@"SHT_NOTE"
	.sectionflags	@"SHF_NOTE_NV_TKINFO"
	.tkinfo
        /*0018*/ 	.word	0x00000002
        /*0030*/ 	.string	""
        /*0030*/ 	.string	"ptxas"
        /*0030*/ 	.string	"Cuda compilation tools, release 13.0, V13.0.88"
        /*0030*/ 	.string	"Build cuda_13.0.r13.0/compiler.36424714_0"
        /*0030*/ 	.string	"-arch sm_100 -m 64 "



//--------------------- .note.nv.cuinfo           --------------------------
	.section	.note.nv.cuinfo,"",@"SHT_NOTE"
	.sectionflags	@"SHF_NOTE_NV_CUINFO"
        /*0018*/ 	.short	0x0002
        /*001a*/ 	.short	0x0064
        /*001c*/ 	.short	0x0082
	.zero		2


//--------------------- .nv.info                  --------------------------
	.section	.nv.info,"",@"SHT_CUDA_INFO"
	.align	4


	//----- nvinfo : EIATTR_REGCOUNT
	.align		4
        /*0000*/ 	.byte	0x04, 0x2f
        /*0002*/ 	.short	(.L_1 - .L_0)
	.align		4
.L_0:
        /*0004*/ 	.word	index@(kernel_surface_gen)
        /*0008*/ 	.word	0x00000011


	//----- nvinfo : EIATTR_FRAME_SIZE
	.align		4
.L_1:
        /*000c*/ 	.byte	0x04, 0x11
        /*000e*/ 	.short	(.L_3 - .L_2)
	.align		4
.L_2:
        /*0010*/ 	.word	index@($__internal_0_$__cuda_sm3x_div_rn_noftz_f32_slowpath)
        /*0014*/ 	.word	0x00000000


	//----- nvinfo : EIATTR_FRAME_SIZE
	.align		4
.L_3:
        /*0018*/ 	.byte	0x04, 0x11
        /*001a*/ 	.short	(.L_5 - .L_4)
	.align		4
.L_4:
        /*001c*/ 	.word	index@(kernel_surface_gen)
        /*0020*/ 	.word	0x00000000


	//----- nvinfo : EIATTR_REGCOUNT
	.align		4
.L_5:
        /*0024*/ 	.byte	0x04, 0x2f
        /*0026*/ 	.short	(.L_7 - .L_6)
	.align		4
.L_6:
        /*0028*/ 	.word	index@(kernel_vec_add)
        /*002c*/ 	.word	0x0000000c


	//----- nvinfo : EIATTR_FRAME_SIZE
	.align		4
.L_7:
        /*0030*/ 	.byte	0x04, 0x11
        /*0032*/ 	.short	(.L_9 - .L_8)
	.align		4
.L_8:
        /*0034*/ 	.word	index@(kernel_vec_add)
        /*0038*/ 	.word	0x00000000


	//----- nvinfo : EIATTR_MIN_STACK_SIZE
	.align		4
.L_9:
        /*003c*/ 	.byte	0x04, 0x12
        /*003e*/ 	.short	(.L_11 - .L_10)
	.align		4
.L_10:
        /*0040*/ 	.word	index@(kernel_vec_add)
        /*0044*/ 	.word	0x00000000


	//----- nvinfo : EIATTR_MIN_STACK_SIZE
	.align		4
.L_11:
        /*0048*/ 	.byte	0x04, 0x12
        /*004a*/ 	.short	(.L_13 - .L_12)
	.align		4
.L_12:
        /*004c*/ 	.word	index@(kernel_surface_gen)
        /*0050*/ 	.word	0x00000000
.L_13:


//--------------------- .nv.compat                --------------------------
	.section	.nv.compat,"",@"SHT_CUDA_COMPAT_INFO"
	.align	4
        /*0000*/ 	.byte	0x02, 0x09, 0x00, 0x00, 0x02, 0x02, 0x02, 0x00, 0x02, 0x05, 0x05, 0x00, 0x03, 0x07, 0x01, 0x01
        /*0010*/ 	.byte	0x02, 0x03, 0x00, 0x00, 0x02, 0x06, 0x01, 0x00, 0x04, 0x0b, 0x08, 0x00, 0x01, 0x00, 0x00, 0x00
        /*0020*/ 	.byte	0x00, 0x00, 0x00, 0x00


//--------------------- .nv.info.kernel_vec_add   --------------------------
	.section	.nv.info.kernel_vec_add,"",@"SHT_CUDA_INFO"
	.sectionflags	@""
	.align	4


	//----- nvinfo : EIATTR_CUDA_API_VERSION
	.align		4
        /*0000*/ 	.byte	0x04, 0x37
        /*0002*/ 	.short	(.L_15 - .L_14)
.L_14:
        /*0004*/ 	.word	0x00000082


	//----- nvinfo : EIATTR_KPARAM_INFO
	.align		4
.L_15:
        /*0008*/ 	.byte	0x04, 0x17
        /*000a*/ 	.short	(.L_17 - .L_16)
.L_16:
        /*000c*/ 	.word	0x00000000
        /*0010*/ 	.short	0x0003
        /*0012*/ 	.short	0x0018
        /*0014*/ 	.byte	0x00, 0xf0, 0x11, 0x00


	//----- nvinfo : EIATTR_KPARAM_INFO
	.align		4
.L_17:
        /*0018*/ 	.byte	0x04, 0x17
        /*001a*/ 	.short	(.L_19 - .L_18)
.L_18:
        /*001c*/ 	.word	0x00000000
        /*0020*/ 	.short	0x0002
        /*0022*/ 	.short	0x0010
        /*0024*/ 	.byte	0x00, 0xf5, 0x21, 0x00


	//----- nvinfo : EIATTR_KPARAM_INFO
	.align		4
.L_19:
        /*0028*/ 	.byte	0x04, 0x17
        /*002a*/ 	.short	(.L_21 - .L_20)
.L_20:
        /*002c*/ 	.word	0x00000000
        /*0030*/ 	.short	0x0001
        /*0032*/ 	.short	0x0008
        /*0034*/ 	.byte	0x00, 0xf5, 0x21, 0x00


	//----- nvinfo : EIATTR_KPARAM_INFO
	.align		4
.L_21:
        /*0038*/ 	.byte	0x04, 0x17
        /*003a*/ 	.short	(.L_23 - .L_22)
.L_22:
        /*003c*/ 	.word	0x00000000
        /*0040*/ 	.short	0x0000
        /*0042*/ 	.short	0x0000
        /*0044*/ 	.byte	0x00, 0xf5, 0x21, 0x00


	//----- nvinfo : EIATTR_SPARSE_MMA_MASK
	.align		4
.L_23:
        /*0048*/ 	.byte	0x03, 0x50
        /*004a*/ 	.short	0x0000


	//----- nvinfo : EIATTR_MAXREG_COUNT
	.align		4
        /*004c*/ 	.byte	0x03, 0x1b
        /*004e*/ 	.short	0x00ff


	//----- nvinfo : EIATTR_MERCURY_ISA_VERSION
	.align		4
        /*0050*/ 	.byte	0x03, 0x5f
        /*0052*/ 	.short	0x0101


	//----- nvinfo : EIATTR_VRC_CTA_INIT_COUNT
	.align		4
        /*0054*/ 	.byte	0x02, 0x4a
	.zero		1
	.zero		1


	//----- nvinfo : EIATTR_EXIT_INSTR_OFFSETS
	.align		4
        /*0058*/ 	.byte	0x04, 0x1c
        /*005a*/ 	.short	(.L_25 - .L_24)


	//   ....[0]....
.L_24:
        /*005c*/ 	.word	0x00000070


	//   ....[1]....
        /*0060*/ 	.word	0x00000130


	//----- nvinfo : EIATTR_CBANK_PARAM_SIZE
	.align		4
.L_25:
        /*0064*/ 	.byte	0x03, 0x19
        /*0066*/ 	.short	0x001c


	//----- nvinfo : EIATTR_PARAM_CBANK
	.align		4
        /*0068*/ 	.byte	0x04, 0x0a
        /*006a*/ 	.short	(.L_27 - .L_26)
	.align		4
.L_26:
        /*006c*/ 	.word	index@(.nv.constant0.kernel_vec_add)
        /*0070*/ 	.short	0x0380
        /*0072*/ 	.short	0x001c


	//----- nvinfo : EIATTR_SW_WAR
	.align		4
.L_27:
        /*0074*/ 	.byte	0x04, 0x36
        /*0076*/ 	.short	(.L_29 - .L_28)
.L_28:
        /*0078*/ 	.word	0x00000008
.L_29:


//--------------------- .nv.info.kernel_surface_gen --------------------------
	.section	.nv.info.kernel_surface_gen,"",@"SHT_CUDA_INFO"
	.sectionflags	@""
	.align	4


	//----- nvinfo : EIATTR_CUDA_API_VERSION
	.align		4
        /*0000*/ 	.byte	0x04, 0x37
        /*0002*/ 	.short	(.L_31 - .L_30)
.L_30:
        /*0004*/ 	.word	0x00000082


	//----- nvinfo : EIATTR_KPARAM_INFO
	.align		4
.L_31:
        /*0008*/ 	.byte	0x04, 0x17
        /*000a*/ 	.short	(.L_33 - .L_32)
.L_32:
        /*000c*/ 	.word	0x00000000
        /*0010*/ 	.short	0x0003
        /*0012*/ 	.short	0x0014
        /*0014*/ 	.byte	0x00, 0xf0, 0x11, 0x00


	//----- nvinfo : EIATTR_KPARAM_INFO
	.align		4
.L_33:
        /*0018*/ 	.byte	0x04, 0x17
        /*001a*/ 	.short	(.L_35 - .L_34)
.L_34:
        /*001c*/ 	.word	0x00000000
        /*0020*/ 	.short	0x0002
        /*0022*/ 	.short	0x0010
        /*0024*/ 	.byte	0x00, 0xf0, 0x11, 0x00


	//----- nvinfo : EIATTR_KPARAM_INFO
	.align		4
.L_35:
        /*0028*/ 	.byte	0x04, 0x17
        /*002a*/ 	.short	(.L_37 - .L_36)
.L_36:
        /*002c*/ 	.word	0x00000000
        /*0030*/ 	.short	0x0001
        /*0032*/ 	.short	0x0008
        /*0034*/ 	.byte	0x00, 0xf0, 0x21, 0x00


	//----- nvinfo : EIATTR_KPARAM_INFO
	.align		4
.L_37:
        /*0038*/ 	.byte	0x04, 0x17
        /*003a*/ 	.short	(.L_39 - .L_38)
.L_38:
        /*003c*/ 	.word	0x00000000
        /*0040*/ 	.short	0x0000
        /*0042*/ 	.short	0x0000
        /*0044*/ 	.byte	0x00, 0xf0, 0x11, 0x00


	//----- nvinfo : EIATTR_SPARSE_MMA_MASK
	.align		4
.L_39:
        /*0048*/ 	.byte	0x03, 0x50
        /*004a*/ 	.short	0x0000


	//----- nvinfo : EIATTR_MAXREG_COUNT
	.align		4
        /*004c*/ 	.byte	0x03, 0x1b
        /*004e*/ 	.short	0x00ff


	//----- nvinfo : EIATTR_MERCURY_ISA_VERSION
	.align		4
        /*0050*/ 	.byte	0x03, 0x5f
        /*0052*/ 	.short	0x0101


	//----- nvinfo : EIATTR_VRC_CTA_INIT_COUNT
	.align		4
        /*0054*/ 	.byte	0x02, 0x4a
	.zero		1
	.zero		1


	//----- nvinfo : EIATTR_EXIT_INSTR_OFFSETS
	.align		4
        /*0058*/ 	.byte	0x04, 0x1c
        /*005a*/ 	.short	(.L_41 - .L_40)


	//   ....[0]....
.L_40:
        /*005c*/ 	.word	0x000000c0


	//   ....[1]....
        /*0060*/ 	.word	0x00000430


	//----- nvinfo : EIATTR_CRS_STACK_SIZE
	.align		4
.L_41:
        /*0064*/ 	.byte	0x04, 0x1e
        /*0066*/ 	.short	(.L_43 - .L_42)
.L_42:
        /*0068*/ 	.word	0x00000000


	//----- nvinfo : EIATTR_CBANK_PARAM_SIZE
	.align		4
.L_43:
        /*006c*/ 	.byte	0x03, 0x19
        /*006e*/ 	.short	0x0018


	//----- nvinfo : EIATTR_PARAM_CBANK
	.align		4
        /*0070*/ 	.byte	0x04, 0x0a
        /*0072*/ 	.short	(.L_45 - .L_44)
	.align		4
.L_44:
        /*0074*/ 	.word	index@(.nv.constant0.kernel_surface_gen)
        /*0078*/ 	.short	0x0380
        /*007a*/ 	.short	0x0018


	//----- nvinfo : EIATTR_SW_WAR
	.align		4
.L_45:
        /*007c*/ 	.byte	0x04, 0x36
        /*007e*/ 	.short	(.L_47 - .L_46)
.L_46:
        /*0080*/ 	.word	0x00000008
.L_47:


//--------------------- .nv.callgraph             --------------------------
	.section	.nv.callgraph,"",@"SHT_CUDA_CALLGRAPH"
	.align	4
	.sectionentsize	8
	.align		4
        /*0000*/ 	.word	0x00000000
	.align		4
        /*0004*/ 	.word	0xffffffff
	.align		4
        /*0008*/ 	.word	0x00000000
	.align		4
        /*000c*/ 	.word	0xfffffffe
	.align		4
        /*0010*/ 	.word	0x00000000
	.align		4
        /*0014*/ 	.word	0xfffffffd
	.align		4
        /*0018*/ 	.word	0x00000000
	.align		4
        /*001c*/ 	.word	0xfffffffc


//--------------------- .text.kernel_vec_add      --------------------------
	.section	.text.kernel_vec_add,"ax",@progbits
	.align	128
        .global         kernel_vec_add
        .type           kernel_vec_add,@function
        .size           kernel_vec_add,(.L_x_18 - kernel_vec_add)
        .other          kernel_vec_add,@"STO_CUDA_ENTRY STV_DEFAULT"
kernel_vec_add:
.text.kernel_vec_add:
[----:B------:R-:W-:Y:S01]  /*0000*/  LDC R1, c[0x0][0x37c] ;  /* 0x0000df00ff017b82 */ /* 0x000fe20000000800 */
[----:B------:R-:W0:Y:S01]  /*0010*/  S2R R9, SR_CTAID.X ;  /* 0x0000000000097919 */ /* 0x000e220000002500 */
[----:B------:R-:W0:Y:S01]  /*0020*/  LDCU UR4, c[0x0][0x360] ;  /* 0x00006c00ff0477ac */ /* 0x000e220008000800 */
[----:B------:R-:W0:Y:S01]  /*0030*/  S2R R0, SR_TID.X ;  /* 0x0000000000007919 */ /* 0x000e220000002100 */
[----:B------:R-:W1:Y:S01]  /*0040*/  LDCU UR5, c[0x0][0x398] ;  /* 0x00007300ff0577ac */ /* 0x000e620008000800 */
[----:B0-----:R-:W-:-:S05]  /*0050*/  IMAD R9, R9, UR4, R0 ;  /* 0x0000000409097c24 */ /* 0x001fca000f8e0200 */
[----:B-1----:R-:W-:-:S13]  /*0060*/  ISETP.GE.AND P0, PT, R9, UR5, PT ;  /* 0x0000000509007c0c */ /* 0x002fda000bf06270 */
[----:B------:R-:W-:Y:S05]  /*0070*/  @P0 EXIT ;  /* 0x000000000000094d */ /* 0x000fea0003800000 */
[----:B------:R-:W0:Y:S01]  /*0080*/  LDC.64 R2, c[0x0][0x380] ;  /* 0x0000e000ff027b82 */ /* 0x000e220000000a00 */
[----:B------:R-:W1:Y:S07]  /*0090*/  LDCU.64 UR4, c[0x0][0x358] ;  /* 0x00006b00ff0477ac */ /* 0x000e6e0008000a00 */
[----:B------:R-:W2:Y:S08]  /*00a0*/  LDC.64 R4, c[0x0][0x388] ;  /* 0x0000e200ff047b82 */ /* 0x000eb00000000a00 */
[----:B------:R-:W3:Y:S01]  /*00b0*/  LDC.64 R6, c[0x0][0x390] ;  /* 0x0000e400ff067b82 */ /* 0x000ee20000000a00 */
[----:B0-----:R-:W-:-:S06]  /*00c0*/  IMAD.WIDE R2, R9, 0x4, R2 ;  /* 0x0000000409027825 */ /* 0x001fcc00078e0202 */
[----:B-1----:R-:W4:Y:S01]  /*00d0*/  LDG.E R2, desc[UR4][R2.64] ;  /* 0x0000000402027981 */ /* 0x002f22000c1e1900 */
[----:B--2---:R-:W-:-:S06]  /*00e0*/  IMAD.WIDE R4, R9, 0x4, R4 ;  /* 0x0000000409047825 */ /* 0x004fcc00078e0204 */
[----:B------:R-:W4:Y:S01]  /*00f0*/  LDG.E R5, desc[UR4][R4.64] ;  /* 0x0000000404057981 */ /* 0x000f22000c1e1900 */
[----:B---3--:R-:W-:-:S04]  /*0100*/  IMAD.WIDE R6, R9, 0x4, R6 ;  /* 0x0000000409067825 */ /* 0x008fc800078e0206 */
[----:B----4-:R-:W-:-:S05]  /*0110*/  FADD R9, R2, R5 ;  /* 0x0000000502097221 */ /* 0x010fca0000000000 */
[----:B------:R-:W-:Y:S01]  /*0120*/  STG.E desc[UR4][R6.64], R9 ;  /* 0x0000000906007986 */ /* 0x000fe2000c101904 */
[----:B------:R-:W-:Y:S05]  /*0130*/  EXIT ;  /* 0x000000000000794d */ /* 0x000fea0003800000 */
.L_x_0:
[----:B------:R-:W-:-:S00]  /*0140*/  BRA `(.L_x_0) ;  /* 0xfffffffc00fc7947 */ /* 0x000fc0000383ffff */
[----:B------:R-:W-:-:S00]  /*0150*/  NOP ;  /* 0x0000000000007918 */ /* 0x000fc00000000000 */
        /* <DEDUP_REMOVED lines=10> */
.L_x_18:


//--------------------- .text.kernel_surface_gen  --------------------------
	.section	.text.kernel_surface_gen,"ax",@progbits
	.align	128
        .global         kernel_surface_gen
        .type           kernel_surface_gen,@function
        .size           kernel_surface_gen,(.L_x_17 - kernel_surface_gen)
        .other          kernel_surface_gen,@"STO_CUDA_ENTRY STV_DEFAULT"
kernel_surface_gen:
.text.kernel_surface_gen:
[----:B------:R-:W-:Y:S01]  /*0000*/  LDC R1, c[0x0][0x37c] ;  /* 0x0000df00ff017b82 */ /* 0x000fe20000000800 */
[----:B------:R-:W0:Y:S07]  /*0010*/  S2R R0, SR_TID.Y ;  /* 0x0000000000007919 */ /* 0x000e2e0000002200 */
[----:B------:R-:W1:Y:S01]  /*0020*/  LDC R4, c[0x0][0x360] ;  /* 0x0000d800ff047b82 */ /* 0x000e620000000800 */
[----:B------:R-:W2:Y:S01]  /*0030*/  LDCU.64 UR4, c[0x0][0x390] ;  /* 0x00007200ff0477ac */ /* 0x000ea20008000a00 */
[----:B------:R-:W1:Y:S06]  /*0040*/  S2R R3, SR_TID.X ;  /* 0x0000000000037919 */ /* 0x000e6c0000002100 */
[----:B------:R-:W0:Y:S08]  /*0050*/  S2UR UR7, SR_CTAID.Y ;  /* 0x00000000000779c3 */ /* 0x000e300000002600 */
[----:B------:R-:W0:Y:S08]  /*0060*/  LDC R5, c[0x0][0x364] ;  /* 0x0000d900ff057b82 */ /* 0x000e300000000800 */
[----:B------:R-:W1:Y:S01]  /*0070*/  S2UR UR6, SR_CTAID.X ;  /* 0x00000000000679c3 */ /* 0x000e620000002500 */
[----:B0-----:R-:W-:-:S05]  /*0080*/  IMAD R5, R5, UR7, R0 ;  /* 0x0000000705057c24 */ /* 0x001fca000f8e0200 */
[----:B--2---:R-:W-:Y:S01]  /*0090*/  ISETP.GE.AND P0, PT, R5, UR5, PT ;  /* 0x0000000505007c0c */ /* 0x004fe2000bf06270 */
[----:B-1----:R-:W-:-:S05]  /*00a0*/  IMAD R4, R4, UR6, R3 ;  /* 0x0000000604047c24 */ /* 0x002fca000f8e0203 */
[----:B------:R-:W-:-:S13]  /*00b0*/  ISETP.GE.OR P0, PT, R4, UR4, P0 ;  /* 0x0000000404007c0c */ /* 0x000fda0008706670 */
[----:B------:R-:W-:Y:S05]  /*00c0*/  @P0 EXIT ;  /* 0x000000000000094d */ /* 0x000fea0003800000 */
[----:B------:R-:W-:Y:S01]  /*00d0*/  UIADD3 UR4, UPT, UPT, UR4, -0x1, URZ ;  /* 0xffffffff04047890 */ /* 0x000fe2000fffe0ff */
[----:B------:R-:W-:Y:S01]  /*00e0*/  I2FP.F32.S32 R0, R4 ;  /* 0x0000000400007245 */ /* 0x000fe20000201400 */
[----:B------:R-:W-:Y:S04]  /*00f0*/  BSSY.RECONVERGENT B0, `(.L_x_1) ;  /* 0x000000d000007945 */ /* 0x000fe80003800200 */
[----:B------:R-:W-:-:S04]  /*0100*/  I2FP.F32.S32 R3, UR4 ;  /* 0x0000000400037c45 */ /* 0x000fc80008201400 */
[----:B------:R-:W0:Y:S08]  /*0110*/  MUFU.RCP R2, R3 ;  /* 0x0000000300027308 */ /* 0x000e300000001000 */
[----:B------:R-:W1:Y:S01]  /*0120*/  FCHK P0, R0, R3 ;  /* 0x0000000300007302 */ /* 0x000e620000000000 */
[----:B0-----:R-:W-:-:S04]  /*0130*/  FFMA R7, -R3, R2, 1 ;  /* 0x3f80000003077423 */ /* 0x001fc80000000102 */
[----:B------:R-:W-:-:S04]  /*0140*/  FFMA R7, R2, R7, R2 ;  /* 0x0000000702077223 */ /* 0x000fc80000000002 */
[----:B------:R-:W-:-:S04]  /*0150*/  FFMA R2, R0, R7, RZ ;  /* 0x0000000700027223 */ /* 0x000fc800000000ff */
[----:B------:R-:W-:-:S04]  /*0160*/  FFMA R6, -R3, R2, R0 ;  /* 0x0000000203067223 */ /* 0x000fc80000000100 */
[----:B------:R-:W-:Y:S01]  /*0170*/  FFMA R7, R7, R6, R2 ;  /* 0x0000000607077223 */ /* 0x000fe20000000002 */
[----:B-1----:R-:W-:Y:S06]  /*0180*/  @!P0 BRA `(.L_x_2) ;  /* 0x00000000000c8947 */ /* 0x002fec0003800000 */
[----:B------:R-:W-:-:S07]  /*0190*/  MOV R2, 0x1b0 ;  /* 0x000001b000027802 */ /* 0x000fce0000000f00 */
[----:B------:R-:W-:Y:S05]  /*01a0*/  CALL.REL.NOINC `($__internal_0_$__cuda_sm3x_div_rn_noftz_f32_slowpath) ;  /* 0x0000000000a47944 */ /* 0x000fea0003c00000 */
[----:B------:R-:W-:-:S07]  /*01b0*/  IMAD.MOV.U32 R7, RZ, RZ, R0 ;  /* 0x000000ffff077224 */ /* 0x000fce00078e0000 */
.L_x_2:
[----:B------:R-:W-:Y:S05]  /*01c0*/  BSYNC.RECONVERGENT B0 ;  /* 0x0000000000007941 */ /* 0x000fea0003800200 */
.L_x_1:
[----:B------:R-:W0:Y:S01]  /*01d0*/  LDCU UR4, c[0x0][0x394] ;  /* 0x00007280ff0477ac */ /* 0x000e220008000800 */
[----:B------:R-:W-:Y:S01]  /*01e0*/  I2FP.F32.U32 R0, R5 ;  /* 0x0000000500007245 */ /* 0x000fe20000201000 */
[----:B------:R-:W-:Y:S01]  /*01f0*/  BSSY.RECONVERGENT B0, `(.L_x_3) ;  /* 0x000000e000007945 */ /* 0x000fe20003800200 */
[----:B0-----:R-:W-:-:S06]  /*0200*/  UIADD3 UR4, UPT, UPT, UR4, -0x1, URZ ;  /* 0xffffffff04047890 */ /* 0x001fcc000fffe0ff */
[----:B------:R-:W-:-:S04]  /*0210*/  I2FP.F32.U32 R3, UR4 ;  /* 0x0000000400037c45 */ /* 0x000fc80008201000 */
        /* <DEDUP_REMOVED lines=11> */
.L_x_4:
[----:B------:R-:W-:Y:S05]  /*02d0*/  BSYNC.RECONVERGENT B0 ;  /* 0x0000000000007941 */ /* 0x000fea0003800200 */
.L_x_3:
[----:B------:R-:W0:Y:S01]  /*02e0*/  LDCU UR4, c[0x0][0x380] ;  /* 0x00007000ff0477ac */ /* 0x000e220008000800 */
[----:B------:R-:W-:Y:S02]  /*02f0*/  IMAD.SHL.U32 R4, R4, 0x10, RZ ;  /* 0x0000001004047824 */ /* 0x000fe400078e00ff */
[----:B------:R-:W-:Y:S01]  /*0300*/  IMAD.MOV.U32 R11, RZ, RZ, 0x3f800000 ;  /* 0x3f800000ff0b7424 */ /* 0x000fe200078e00ff */
[----:B------:R-:W1:Y:S01]  /*0310*/  LDCU UR5, c[0x0][0x388] ;  /* 0x00007100ff0577ac */ /* 0x000e620008000800 */
[----:B0-----:R-:W-:-:S06]  /*0320*/  USHF.L.U32 UR4, UR4, 0x1, URZ ;  /* 0x0000000104047899 */ /* 0x001fcc00080006ff */
[----:B------:R-:W-:-:S05]  /*0330*/  I2FP.F32.S32 R0, UR4 ;  /* 0x0000000400007c45 */ /* 0x000fca0008201400 */
[C---:B------:R-:W-:Y:S01]  /*0340*/  FMUL R2, R0.reuse, R7 ;  /* 0x0000000700027220 */ /* 0x040fe20000400000 */
[----:B------:R-:W-:-:S04]  /*0350*/  FMUL R0, R0, R9 ;  /* 0x0000000900007220 */ /* 0x000fc80000400000 */
[----:B------:R-:W-:Y:S08]  /*0360*/  F2I.TRUNC.NTZ R3, R0 ;  /* 0x0000000000037305 */ /* 0x000ff0000020f100 */
[----:B------:R-:W0:Y:S02]  /*0370*/  F2I.TRUNC.NTZ R2, R2 ;  /* 0x0000000200027305 */ /* 0x000e24000020f100 */
[----:B0-----:R-:W-:-:S05]  /*0380*/  IMAD.IADD R3, R2, 0x1, R3 ;  /* 0x0000000102037824 */ /* 0x001fca00078e0203 */
[----:B------:R-:W-:-:S04]  /*0390*/  LEA.HI R6, R3, R3, RZ, 0x1 ;  /* 0x0000000303067211 */ /* 0x000fc800078f08ff */
[----:B------:R-:W-:-:S05]  /*03a0*/  LOP3.LUT R6, R6, 0xfffffffe, RZ, 0xc0, !PT ;  /* 0xfffffffe06067812 */ /* 0x000fca00078ec0ff */
[----:B------:R-:W-:-:S05]  /*03b0*/  IMAD.IADD R6, R3, 0x1, -R6 ;  /* 0x0000000103067824 */ /* 0x000fca00078e0a06 */
[C---:B------:R-:W-:Y:S02]  /*03c0*/  VIMNMX R3, PT, PT, R6.reuse, UR4, PT ;  /* 0x0000000406037c48 */ /* 0x040fe4000bfe0100 */
[----:B------:R-:W-:Y:S02]  /*03d0*/  ISETP.GE.AND P0, PT, R6, RZ, PT ;  /* 0x000000ff0600720c */ /* 0x000fe40003f06270 */
[----:B------:R-:W-:-:S04]  /*03e0*/  I2FP.F32.S32 R3, R3 ;  /* 0x0000000300037245 */ /* 0x000fc80000201400 */
[----:B------:R-:W-:-:S05]  /*03f0*/  FSEL R10, R3, RZ, P0 ;  /* 0x000000ff030a7208 */ /* 0x000fca0000000000 */
[C---:B------:R-:W-:Y:S01]  /*0400*/  FMUL R8, R10.reuse, R7 ;  /* 0x000000070a087220 */ /* 0x040fe20000400000 */
[----:B------:R-:W-:-:S04]  /*0410*/  FMUL R9, R10, R9 ;  /* 0x000000090a097220 */ /* 0x000fc80000400000 */
[----:B-1----:R0:W-:Y:S02]  /*0420*/  SUST.D.BA.2D.128.STRONG.SM [R4], R8, UR5 ;  /* 0x68ff050804007f9d */ /* 0x0021e4000810ad00 */
[----:B0-----:R-:W-:Y:S05]  /*0430*/  EXIT ;  /* 0x000000000000794d */ /* 0x001fea0003800000 */
        .weak           $__internal_0_$__cuda_sm3x_div_rn_noftz_f32_slowpath
        .type           $__internal_0_$__cuda_sm3x_div_rn_noftz_f32_slowpath,@function
        .size           $__internal_0_$__cuda_sm3x_div_rn_noftz_f32_slowpath,(.L_x_17 - $__internal_0_$__cuda_sm3x_div_rn_noftz_f32_slowpath)
$__internal_0_$__cuda_sm3x_div_rn_noftz_f32_slowpath:
[----:B------:R-:W-:Y:S01]  /*0440*/  SHF.R.U32.HI R8, RZ, 0x17, R3 ;  /* 0x00000017ff087819 */ /* 0x000fe20000011603 */
[----:B------:R-:W-:Y:S01]  /*0450*/  BSSY.RECONVERGENT B1, `(.L_x_5) ;  /* 0x0000062000017945 */ /* 0x000fe20003800200 */
[----:B------:R-:W-:Y:S02]  /*0460*/  SHF.R.U32.HI R6, RZ, 0x17, R0 ;  /* 0x00000017ff067819 */ /* 0x000fe40000011600 */
[----:B------:R-:W-:Y:S02]  /*0470*/  LOP3.LUT R12, R8, 0xff, RZ, 0xc0, !PT ;  /* 0x000000ff080c7812 */ /* 0x000fe400078ec0ff */
[----:B------:R-:W-:-:S03]  /*0480*/  LOP3.LUT R10, R6, 0xff, RZ, 0xc0, !PT ;  /* 0x000000ff060a7812 */ /* 0x000fc600078ec0ff */
[----:B------:R-:W-:Y:S02]  /*0490*/  VIADD R9, R12, 0xffffffff ;  /* 0xffffffff0c097836 */ /* 0x000fe40000000000 */
[----:B------:R-:W-:-:S03]  /*04a0*/  VIADD R8, R10, 0xffffffff ;  /* 0xffffffff0a087836 */ /* 0x000fc60000000000 */
[----:B------:R-:W-:-:S04]  /*04b0*/  ISETP.GT.U32.AND P0, PT, R9, 0xfd, PT ;  /* 0x000000fd0900780c */ /* 0x000fc80003f04070 */
[----:B------:R-:W-:-:S13]  /*04c0*/  ISETP.GT.U32.OR P0, PT, R8, 0xfd, P0 ;  /* 0x000000fd0800780c */ /* 0x000fda0000704470 */
[----:B------:R-:W-:Y:S01]  /*04d0*/  @!P0 IMAD.MOV.U32 R6, RZ, RZ, RZ ;  /* 0x000000ffff068224 */ /* 0x000fe200078e00ff */
[----:B------:R-:W-:Y:S06]  /*04e0*/  @!P0 BRA `(.L_x_6) ;  /* 0x00000000005c8947 */ /* 0x000fec0003800000 */
[----:B------:R-:W-:Y:S02]  /*04f0*/  FSETP.GTU.FTZ.AND P0, PT, |R0|, +INF , PT ;  /* 0x7f8000000000780b */ /* 0x000fe40003f1c200 */
[----:B------:R-:W-:-:S04]  /*0500*/  FSETP.GTU.FTZ.AND P1, PT, |R3|, +INF , PT ;  /* 0x7f8000000300780b */ /* 0x000fc80003f3c200 */
[----:B------:R-:W-:-:S13]  /*0510*/  PLOP3.LUT P0, PT, P0, P1, PT, 0xf8, 0x8f ;  /* 0x00000000008f781c */ /* 0x000fda0000703f70 */
[----:B------:R-:W-:Y:S05]  /*0520*/  @P0 BRA `(.L_x_7) ;  /* 0x00000004004c0947 */ /* 0x000fea0003800000 */
[----:B------:R-:W-:-:S13]  /*0530*/  LOP3.LUT P0, RZ, R3, 0x7fffffff, R0, 0xc8, !PT ;  /* 0x7fffffff03ff7812 */ /* 0x000fda000780c800 */
[----:B------:R-:W-:Y:S05]  /*0540*/  @!P0 BRA `(.L_x_8) ;  /* 0x00000004003c8947 */ /* 0x000fea0003800000 */
[C---:B------:R-:W-:Y:S02]  /*0550*/  FSETP.NEU.FTZ.AND P2, PT, |R0|.reuse, +INF , PT ;  /* 0x7f8000000000780b */ /* 0x040fe40003f5d200 */
[----:B------:R-:W-:Y:S02]  /*0560*/  FSETP.NEU.FTZ.AND P1, PT, |R3|, +INF , PT ;  /* 0x7f8000000300780b */ /* 0x000fe40003f3d200 */
[----:B------:R-:W-:-:S11]  /*0570*/  FSETP.NEU.FTZ.AND P0, PT, |R0|, +INF , PT ;  /* 0x7f8000000000780b */ /* 0x000fd60003f1d200 */
[----:B------:R-:W-:Y:S05]  /*0580*/  @!P1 BRA !P2, `(.L_x_8) ;  /* 0x00000004002c9947 */ /* 0x000fea0005000000 */
[----:B------:R-:W-:-:S04]  /*0590*/  LOP3.LUT P2, RZ, R0, 0x7fffffff, RZ, 0xc0, !PT ;  /* 0x7fffffff00ff7812 */ /* 0x000fc8000784c0ff */
[----:B------:R-:W-:-:S13]  /*05a0*/  PLOP3.LUT P1, PT, P1, P2, PT, 0x2f, 0xf2 ;  /* 0x0000000000f2781c */ /* 0x000fda0000f24577 */
[----:B------:R-:W-:Y:S05]  /*05b0*/  @P1 BRA `(.L_x_9) ;  /* 0x0000000400181947 */ /* 0x000fea0003800000 */
[----:B------:R-:W-:-:S04]  /*05c0*/  LOP3.LUT P1, RZ, R3, 0x7fffffff, RZ, 0xc0, !PT ;  /* 0x7fffffff03ff7812 */ /* 0x000fc8000782c0ff */
[----:B------:R-:W-:-:S13]  /*05d0*/  PLOP3.LUT P0, PT, P0, P1, PT, 0x2f, 0xf2 ;  /* 0x0000000000f2781c */ /* 0x000fda0000702577 */
[----:B------:R-:W-:Y:S05]  /*05e0*/  @P0 BRA `(.L_x_10) ;  /* 0x0000000400000947 */ /* 0x000fea0003800000 */
[----:B------:R-:W-:Y:S02]  /*05f0*/  ISETP.GE.AND P0, PT, R8, RZ, PT ;  /* 0x000000ff0800720c */ /* 0x000fe40003f06270 */
[----:B------:R-:W-:-:S11]  /*0600*/  ISETP.GE.AND P1, PT, R9, RZ, PT ;  /* 0x000000ff0900720c */ /* 0x000fd60003f26270 */
[----:B------:R-:W-:Y:S02]  /*0610*/  @P0 IMAD.MOV.U32 R6, RZ, RZ, RZ ;  /* 0x000000ffff060224 */ /* 0x000fe400078e00ff */
[----:B------:R-:W-:Y:S01]  /*0620*/  @!P0 FFMA R0, R0, 1.84467440737095516160e+19, RZ ;  /* 0x5f80000000008823 */ /* 0x000fe200000000ff */
[----:B------:R-:W-:Y:S02]  /*0630*/  @!P0 IMAD.MOV.U32 R6, RZ, RZ, -0x40 ;  /* 0xffffffc0ff068424 */ /* 0x000fe400078e00ff */
[----:B------:R-:W-:Y:S02]  /*0640*/  @!P1 FFMA R3, R3, 1.84467440737095516160e+19, RZ ;  /* 0x5f80000003039823 */ /* 0x000fe400000000ff */
[----:B------:R-:W-:-:S07]  /*0650*/  @!P1 VIADD R6, R6, 0x40 ;  /* 0x0000004006069836 */ /* 0x000fce0000000000 */
.L_x_6:
[----:B------:R-:W-:Y:S01]  /*0660*/  LEA R8, R12, 0xc0800000, 0x17 ;  /* 0xc08000000c087811 */ /* 0x000fe200078eb8ff */
[----:B------:R-:W-:Y:S04]  /*0670*/  BSSY.RECONVERGENT B2, `(.L_x_11) ;  /* 0x0000036000027945 */ /* 0x000fe80003800200 */
[----:B------:R-:W-:Y:S02]  /*0680*/  IMAD.IADD R8, R3, 0x1, -R8 ;  /* 0x0000000103087824 */ /* 0x000fe400078e0a08 */
[----:B------:R-:W-:Y:S02]  /*0690*/  VIADD R3, R10, 0xffffff81 ;  /* 0xffffff810a037836 */ /* 0x000fe40000000000 */
[----:B------:R-:W0:Y:S01]  /*06a0*/  MUFU.RCP R9, R8 ;  /* 0x0000000800097308 */ /* 0x000e220000001000 */
[----:B------:R-:W-:Y:S01]  /*06b0*/  FADD.FTZ R11, -R8, -RZ ;  /* 0x800000ff080b7221 */ /* 0x000fe20000010100 */
[----:B------:R-:W-:-:S03]  /*06c0*/  IMAD R0, R3, -0x800000, R0 ;  /* 0xff80000003007824 */ /* 0x000fc600078e0200 */
[----:B0-----:R-:W-:-:S04]  /*06d0*/  FFMA R10, R9, R11, 1 ;  /* 0x3f800000090a7423 */ /* 0x001fc8000000000b */
[----:B------:R-:W-:-:S04]  /*06e0*/  FFMA R14, R9, R10, R9 ;  /* 0x0000000a090e7223 */ /* 0x000fc80000000009 */
[----:B------:R-:W-:-:S04]  /*06f0*/  FFMA R9, R0, R14, RZ ;  /* 0x0000000e00097223 */ /* 0x000fc800000000ff */
[----:B------:R-:W-:-:S04]  /*0700*/  FFMA R10, R11, R9, R0 ;  /* 0x000000090b0a7223 */ /* 0x000fc80000000000 */
[----:B------:R-:W-:Y:S01]  /*0710*/  FFMA R13, R14, R10, R9 ;  /* 0x0000000a0e0d7223 */ /* 0x000fe20000000009 */
[----:B------:R-:W-:-:S03]  /*0720*/  IADD3 R9, PT, PT, R3, 0x7f, -R12 ;  /* 0x0000007f03097810 */ /* 0x000fc60007ffe80c */
[----:B------:R-:W-:Y:S02]  /*0730*/  FFMA R10, R11, R13, R0 ;  /* 0x0000000d0b0a7223 */ /* 0x000fe40000000000 */
[----:B------:R-:W-:Y:S02]  /*0740*/  IMAD.IADD R9, R9, 0x1, R6 ;  /* 0x0000000109097824 */ /* 0x000fe400078e0206 */
[----:B------:R-:W-:-:S05]  /*0750*/  FFMA R0, R14, R10, R13 ;  /* 0x0000000a0e007223 */ /* 0x000fca000000000d */
[----:B------:R-:W-:-:S04]  /*0760*/  SHF.R.U32.HI R3, RZ, 0x17, R0 ;  /* 0x00000017ff037819 */ /* 0x000fc80000011600 */
[----:B------:R-:W-:-:S05]  /*0770*/  LOP3.LUT R3, R3, 0xff, RZ, 0xc0, !PT ;  /* 0x000000ff03037812 */ /* 0x000fca00078ec0ff */
[----:B------:R-:W-:-:S04]  /*0780*/  IMAD.IADD R11, R3, 0x1, R9 ;  /* 0x00000001030b7824 */ /* 0x000fc800078e0209 */
[----:B------:R-:W-:-:S05]  /*0790*/  VIADD R3, R11, 0xffffffff ;  /* 0xffffffff0b037836 */ /* 0x000fca0000000000 */
[----:B------:R-:W-:-:S13]  /*07a0*/  ISETP.GE.U32.AND P0, PT, R3, 0xfe, PT ;  /* 0x000000fe0300780c */ /* 0x000fda0003f06070 */
[----:B------:R-:W-:Y:S05]  /*07b0*/  @!P0 BRA `(.L_x_12) ;  /* 0x0000000000808947 */ /* 0x000fea0003800000 */
[----:B------:R-:W-:-:S13]  /*07c0*/  ISETP.GT.AND P0, PT, R11, 0xfe, PT ;  /* 0x000000fe0b00780c */ /* 0x000fda0003f04270 */
[----:B------:R-:W-:Y:S05]  /*07d0*/  @P0 BRA `(.L_x_13) ;  /* 0x00000000006c0947 */ /* 0x000fea0003800000 */
[----:B------:R-:W-:-:S13]  /*07e0*/  ISETP.GE.AND P0, PT, R11, 0x1, PT ;  /* 0x000000010b00780c */ /* 0x000fda0003f06270 */
[----:B------:R-:W-:Y:S05]  /*07f0*/  @P0 BRA `(.L_x_14) ;  /* 0x0000000000740947 */ /* 0x000fea0003800000 */
[----:B------:R-:W-:Y:S02]  /*0800*/  ISETP.GE.AND P0, PT, R11, -0x18, PT ;  /* 0xffffffe80b00780c */ /* 0x000fe40003f06270 */
[----:B------:R-:W-:-:S11]  /*0810*/  LOP3.LUT R0, R0, 0x80000000, RZ, 0xc0, !PT ;  /* 0x8000000000007812 */ /* 0x000fd600078ec0ff */
[----:B------:R-:W-:Y:S05]  /*0820*/  @!P0 BRA `(.L_x_14) ;  /* 0x0000000000688947 */ /* 0x000fea0003800000 */
[CCC-:B------:R-:W-:Y:S01]  /*0830*/  FFMA.RZ R3, R14.reuse, R10.reuse, R13.reuse ;  /* 0x0000000a0e037223 */ /* 0x1c0fe2000000c00d */
[C---:B------:R-:W-:Y:S02]  /*0840*/  VIADD R9, R11.reuse, 0x20 ;  /* 0x000000200b097836 */ /* 0x040fe40000000000 */
[CCC-:B------:R-:W-:Y:S01]  /*0850*/  FFMA.RM R6, R14.reuse, R10.reuse, R13.reuse ;  /* 0x0000000a0e067223 */ /* 0x1c0fe2000000400d */
[----:B------:R-:W-:Y:S02]  /*0860*/  ISETP.NE.AND P2, PT, R11, RZ, PT ;  /* 0x000000ff0b00720c */ /* 0x000fe40003f45270 */
[----:B------:R-:W-:Y:S01]  /*0870*/  LOP3.LUT R8, R3, 0x7fffff, RZ, 0xc0, !PT ;  /* 0x007fffff03087812 */ /* 0x000fe200078ec0ff */
[----:B------:R-:W-:Y:S01]  /*0880*/  FFMA.RP R3, R14, R10, R13 ;  /* 0x0000000a0e037223 */ /* 0x000fe2000000800d */
[----:B------:R-:W-:Y:S01]  /*0890*/  IMAD.MOV R10, RZ, RZ, -R11 ;  /* 0x000000ffff0a7224 */ /* 0x000fe200078e0a0b */
[----:B------:R-:W-:Y:S02]  /*08a0*/  ISETP.NE.AND P1, PT, R11, RZ, PT ;  /* 0x000000ff0b00720c */ /* 0x000fe40003f25270 */
[----:B------:R-:W-:-:S02]  /*08b0*/  LOP3.LUT R8, R8, 0x800000, RZ, 0xfc, !PT ;  /* 0x0080000008087812 */ /* 0x000fc400078efcff */
[----:B------:R-:W-:Y:S02]  /*08c0*/  FSETP.NEU.FTZ.AND P0, PT, R3, R6, PT ;  /* 0x000000060300720b */ /* 0x000fe40003f1d000 */
[----:B------:R-:W-:Y:S02]  /*08d0*/  SHF.L.U32 R9, R8, R9, RZ ;  /* 0x0000000908097219 */ /* 0x000fe400000006ff */
[----:B------:R-:W-:Y:S02]  /*08e0*/  SEL R3, R10, RZ, P2 ;  /* 0x000000ff0a037207 */ /* 0x000fe40001000000 */
[----:B------:R-:W-:Y:S02]  /*08f0*/  ISETP.NE.AND P1, PT, R9, RZ, P1 ;  /* 0x000000ff0900720c */ /* 0x000fe40000f25270 */
[----:B------:R-:W-:Y:S02]  /*0900*/  SHF.R.U32.HI R3, RZ, R3, R8 ;  /* 0x00000003ff037219 */ /* 0x000fe40000011608 */
[----:B------:R-:W-:-:S02]  /*0910*/  PLOP3.LUT P0, PT, P0, P1, PT, 0xf8, 0x8f ;  /* 0x00000000008f781c */ /* 0x000fc40000703f70 */
[----:B------:R-:W-:Y:S02]  /*0920*/  SHF.R.U32.HI R9, RZ, 0x1, R3 ;  /* 0x00000001ff097819 */ /* 0x000fe40000011603 */
[----:B------:R-:W-:-:S04]  /*0930*/  SEL R6, RZ, 0x1, !P0 ;  /* 0x00000001ff067807 */ /* 0x000fc80004000000 */
[----:B------:R-:W-:-:S04]  /*0940*/  LOP3.LUT R6, R6, 0x1, R9, 0xf8, !PT ;  /* 0x0000000106067812 */ /* 0x000fc800078ef809 */
[----:B------:R-:W-:-:S05]  /*0950*/  LOP3.LUT R6, R6, R3, RZ, 0xc0, !PT ;  /* 0x0000000306067212 */ /* 0x000fca00078ec0ff */
[----:B------:R-:W-:-:S05]  /*0960*/  IMAD.IADD R9, R9, 0x1, R6 ;  /* 0x0000000109097824 */ /* 0x000fca00078e0206 */
[----:B------:R-:W-:Y:S01]  /*0970*/  LOP3.LUT R0, R9, R0, RZ, 0xfc, !PT ;  /* 0x0000000009007212 */ /* 0x000fe200078efcff */
[----:B------:R-:W-:Y:S06]  /*0980*/  BRA `(.L_x_14) ;  /* 0x0000000000107947 */ /* 0x000fec0003800000 */
.L_x_13:
[----:B------:R-:W-:-:S04]  /*0990*/  LOP3.LUT R0, R0, 0x80000000, RZ, 0xc0, !PT ;  /* 0x8000000000007812 */ /* 0x000fc800078ec0ff */
[----:B------:R-:W-:Y:S01]  /*09a0*/  LOP3.LUT R0, R0, 0x7f800000, RZ, 0xfc, !PT ;  /* 0x7f80000000007812 */ /* 0x000fe200078efcff */
[----:B------:R-:W-:Y:S06]  /*09b0*/  BRA `(.L_x_14) ;  /* 0x0000000000047947 */ /* 0x000fec0003800000 */
.L_x_12:
[----:B------:R-:W-:-:S07]  /*09c0*/  IMAD R0, R9, 0x800000, R0 ;  /* 0x0080000009007824 */ /* 0x000fce00078e0200 */
.L_x_14:
[----:B------:R-:W-:Y:S05]  /*09d0*/  BSYNC.RECONVERGENT B2 ;  /* 0x0000000000027941 */ /* 0x000fea0003800200 */
.L_x_11:
[----:B------:R-:W-:Y:S05]  /*09e0*/  BRA `(.L_x_15) ;  /* 0x0000000000207947 */ /* 0x000fea0003800000 */
.L_x_10:
[----:B------:R-:W-:-:S04]  /*09f0*/  LOP3.LUT R0, R3, 0x80000000, R0, 0x48, !PT ;  /* 0x8000000003007812 */ /* 0x000fc800078e4800 */
[----:B------:R-:W-:Y:S01]  /*0a00*/  LOP3.LUT R0, R0, 0x7f800000, RZ, 0xfc, !PT ;  /* 0x7f80000000007812 */ /* 0x000fe200078efcff */
[----:B------:R-:W-:Y:S06]  /*0a10*/  BRA `(.L_x_15) ;  /* 0x0000000000147947 */ /* 0x000fec0003800000 */
.L_x_9:
[----:B------:R-:W-:Y:S01]  /*0a20*/  LOP3.LUT R0, R3, 0x80000000, R0, 0x48, !PT ;  /* 0x8000000003007812 */ /* 0x000fe200078e4800 */
[----:B------:R-:W-:Y:S06]  /*0a30*/  BRA `(.L_x_15) ;  /* 0x00000000000c7947 */ /* 0x000fec0003800000 */
.L_x_8:
[----:B------:R-:W0:Y:S01]  /*0a40*/  MUFU.RSQ R0, -QNAN ;  /* 0xffc0000000007908 */ /* 0x000e220000001400 */
[----:B------:R-:W-:Y:S05]  /*0a50*/  BRA `(.L_x_15) ;  /* 0x0000000000047947 */ /* 0x000fea0003800000 */
.L_x_7:
[----:B------:R-:W-:-:S07]  /*0a60*/  FADD.FTZ R0, R0, R3 ;  /* 0x0000000300007221 */ /* 0x000fce0000010000 */
.L_x_15:
[----:B------:R-:W-:Y:S05]  /*0a70*/  BSYNC.RECONVERGENT B1 ;  /* 0x0000000000017941 */ /* 0x000fea0003800200 */
.L_x_5:
[----:B------:R-:W-:-:S04]  /*0a80*/  IMAD.MOV.U32 R3, RZ, RZ, 0x0 ;  /* 0x00000000ff037424 */ /* 0x000fc800078e00ff */
[----:B0-----:R-:W-:Y:S05]  /*0a90*/  RET.REL.NODEC R2 `(kernel_surface_gen) ;  /* 0xfffffff402587950 */ /* 0x001fea0003c3ffff */
.L_x_16:
        /* <DEDUP_REMOVED lines=14> */
.L_x_17:


//--------------------- .nv.shared.reserved.0     --------------------------
	.section	.nv.shared.reserved.0,"aw",@nobits
	.weak		__nv_reservedSMEM_offset_0_alias
	.size		__nv_reservedSMEM_offset_0_alias, 0, 64
	.other		__nv_reservedSMEM_offset_0_alias,@"STO_CUDA_RESERVED_SHARED STV_DEFAULT"
__nv_reservedSMEM_offset_0_alias:
	.zero		0
	.zero		64


//--------------------- .nv.constant0.kernel_vec_add --------------------------
	.section	.nv.constant0.kernel_vec_add,"a",@progbits
	.sectionflags	@""
	.align	4
.nv.constant0.kernel_vec_add:
	.zero		924


//--------------------- .nv.constant0.kernel_surface_gen --------------------------
	.section	.nv.constant0.kernel_surface_gen,"a",@progbits
	.sectionflags	@""
	.align	4
.nv.constant0.kernel_surface_gen:
	.zero		920


//--------------------- SYMBOLS --------------------------

	.type		.nv.reservedSmem.offset0,@object
	.size		.nv.reservedSmem.offset0,0x4
